//
// Generated by NVIDIA NVVM Compiler
//
// Compiler Build ID: CL-36424714
// Cuda compilation tools, release 13.0, V13.0.88
// Based on NVVM 20.0.0
//

.version 9.0
.target sm_100
.address_size 64

	// .globl	_Z9prodOnGPUPfS_S_iiii

.visible .entry _Z9prodOnGPUPfS_S_iiii(
	.param .u64 .ptr .align 1 _Z9prodOnGPUPfS_S_iiii_param_0,
	.param .u64 .ptr .align 1 _Z9prodOnGPUPfS_S_iiii_param_1,
	.param .u64 .ptr .align 1 _Z9prodOnGPUPfS_S_iiii_param_2,
	.param .u32 _Z9prodOnGPUPfS_S_iiii_param_3,
	.param .u32 _Z9prodOnGPUPfS_S_iiii_param_4,
	.param .u32 _Z9prodOnGPUPfS_S_iiii_param_5,
	.param .u32 _Z9prodOnGPUPfS_S_iiii_param_6
)
{
	.reg .pred 	%p<14>;
	.reg .b32 	%r<47>;
	.reg .b32 	%f<55>;
	.reg .b64 	%rd<40>;

	ld.param.u64 	%rd6, [_Z9prodOnGPUPfS_S_iiii_param_0];
	ld.param.u64 	%rd7, [_Z9prodOnGPUPfS_S_iiii_param_1];
	ld.param.u64 	%rd5, [_Z9prodOnGPUPfS_S_iiii_param_2];
	ld.param.u32 	%r23, [_Z9prodOnGPUPfS_S_iiii_param_3];
	ld.param.u32 	%r21, [_Z9prodOnGPUPfS_S_iiii_param_4];
	ld.param.u32 	%r24, [_Z9prodOnGPUPfS_S_iiii_param_6];
	cvta.to.global.u64 	%rd1, %rd7;
	cvta.to.global.u64 	%rd2, %rd6;
	mov.u32 	%r25, %tid.x;
	mov.u32 	%r26, %ctaid.x;
	mov.u32 	%r27, %ntid.x;
	mad.lo.s32 	%r1, %r26, %r27, %r25;
	mov.u32 	%r28, %tid.y;
	mov.u32 	%r29, %ctaid.y;
	mov.u32 	%r30, %ntid.y;
	mad.lo.s32 	%r31, %r29, %r30, %r28;
	mul.lo.s32 	%r3, %r23, %r1;
	setp.ge.s32 	%p1, %r1, %r23;
	setp.ge.s32 	%p2, %r31, %r24;
	or.pred  	%p3, %p1, %p2;
	setp.lt.s32 	%p4, %r21, 1;
	or.pred  	%p5, %p3, %p4;
	@%p5 bra 	$L__BB0_12;
	cvta.to.global.u64 	%rd8, %rd5;
	mul.lo.s32 	%r4, %r21, %r1;
	add.s32 	%r33, %r3, %r31;
	mul.wide.s32 	%rd9, %r33, 4;
	add.s64 	%rd3, %rd8, %rd9;
	ld.global.f32 	%f52, [%rd3];
	and.b32  	%r5, %r21, 7;
	setp.lt.u32 	%p6, %r21, 8;
	mov.b32 	%r45, 0;
	@%p6 bra 	$L__BB0_4;
	and.b32  	%r45, %r21, 2147483640;
	neg.s32 	%r43, %r45;
	shl.b32 	%r8, %r24, 3;
	add.s64 	%rd4, %rd2, 16;
	mul.wide.s32 	%rd14, %r24, 4;
	mov.u32 	%r41, %r4;
	mov.u32 	%r42, %r31;
$L__BB0_3:
	.pragma "nounroll";
	mul.wide.s32 	%rd10, %r41, 4;
	add.s64 	%rd11, %rd4, %rd10;
	ld.global.f32 	%f9, [%rd11+-16];
	mul.wide.s32 	%rd12, %r42, 4;
	add.s64 	%rd13, %rd1, %rd12;
	ld.global.f32 	%f10, [%rd13];
	fma.rn.f32 	%f11, %f9, %f10, %f52;
	st.global.f32 	[%rd3], %f11;
	ld.global.f32 	%f12, [%rd11+-12];
	add.s64 	%rd15, %rd13, %rd14;
	ld.global.f32 	%f13, [%rd15];
	fma.rn.f32 	%f14, %f12, %f13, %f11;
	st.global.f32 	[%rd3], %f14;
	ld.global.f32 	%f15, [%rd11+-8];
	add.s64 	%rd16, %rd15, %rd14;
	ld.global.f32 	%f16, [%rd16];
	fma.rn.f32 	%f17, %f15, %f16, %f14;
	st.global.f32 	[%rd3], %f17;
	ld.global.f32 	%f18, [%rd11+-4];
	add.s64 	%rd17, %rd16, %rd14;
	ld.global.f32 	%f19, [%rd17];
	fma.rn.f32 	%f20, %f18, %f19, %f17;
	st.global.f32 	[%rd3], %f20;
	ld.global.f32 	%f21, [%rd11];
	add.s64 	%rd18, %rd17, %rd14;
	ld.global.f32 	%f22, [%rd18];
	fma.rn.f32 	%f23, %f21, %f22, %f20;
	st.global.f32 	[%rd3], %f23;
	ld.global.f32 	%f24, [%rd11+4];
	add.s64 	%rd19, %rd18, %rd14;
	ld.global.f32 	%f25, [%rd19];
	fma.rn.f32 	%f26, %f24, %f25, %f23;
	st.global.f32 	[%rd3], %f26;
	ld.global.f32 	%f27, [%rd11+8];
	add.s64 	%rd20, %rd19, %rd14;
	ld.global.f32 	%f28, [%rd20];
	fma.rn.f32 	%f29, %f27, %f28, %f26;
	st.global.f32 	[%rd3], %f29;
	ld.global.f32 	%f30, [%rd11+12];
	add.s64 	%rd21, %rd20, %rd14;
	ld.global.f32 	%f31, [%rd21];
	fma.rn.f32 	%f52, %f30, %f31, %f29;
	st.global.f32 	[%rd3], %f52;
	add.s32 	%r43, %r43, 8;
	add.s32 	%r42, %r42, %r8;
	add.s32 	%r41, %r41, 8;
	setp.ne.s32 	%p7, %r43, 0;
	@%p7 bra 	$L__BB0_3;
$L__BB0_4:
	setp.eq.s32 	%p8, %r5, 0;
	@%p8 bra 	$L__BB0_12;
	and.b32  	%r16, %r21, 3;
	setp.lt.u32 	%p9, %r5, 4;
	@%p9 bra 	$L__BB0_7;
	add.s32 	%r34, %r45, %r4;
	mul.wide.s32 	%rd22, %r34, 4;
	add.s64 	%rd23, %rd2, %rd22;
	ld.global.f32 	%f32, [%rd23];
	mad.lo.s32 	%r35, %r45, %r24, %r31;
	mul.wide.s32 	%rd24, %r35, 4;
	add.s64 	%rd25, %rd1, %rd24;
	ld.global.f32 	%f33, [%rd25];
	fma.rn.f32 	%f34, %f32, %f33, %f52;
	st.global.f32 	[%rd3], %f34;
	ld.global.f32 	%f35, [%rd23+4];
	mul.wide.s32 	%rd26, %r24, 4;
	add.s64 	%rd27, %rd25, %rd26;
	ld.global.f32 	%f36, [%rd27];
	fma.rn.f32 	%f37, %f35, %f36, %f34;
	st.global.f32 	[%rd3], %f37;
	ld.global.f32 	%f38, [%rd23+8];
	add.s64 	%rd28, %rd27, %rd26;
	ld.global.f32 	%f39, [%rd28];
	fma.rn.f32 	%f40, %f38, %f39, %f37;
	st.global.f32 	[%rd3], %f40;
	ld.global.f32 	%f41, [%rd23+12];
	add.s64 	%rd29, %rd28, %rd26;
	ld.global.f32 	%f42, [%rd29];
	fma.rn.f32 	%f52, %f41, %f42, %f40;
	st.global.f32 	[%rd3], %f52;
	add.s32 	%r45, %r45, 4;
$L__BB0_7:
	setp.eq.s32 	%p10, %r16, 0;
	@%p10 bra 	$L__BB0_12;
	setp.eq.s32 	%p11, %r16, 1;
	@%p11 bra 	$L__BB0_10;
	add.s32 	%r36, %r45, %r4;
	mul.wide.s32 	%rd30, %r36, 4;
	add.s64 	%rd31, %rd2, %rd30;
	ld.global.f32 	%f43, [%rd31];
	mad.lo.s32 	%r37, %r45, %r24, %r31;
	mul.wide.s32 	%rd32, %r37, 4;
	add.s64 	%rd33, %rd1, %rd32;
	ld.global.f32 	%f44, [%rd33];
	fma.rn.f32 	%f45, %f43, %f44, %f52;
	st.global.f32 	[%rd3], %f45;
	ld.global.f32 	%f46, [%rd31+4];
	mul.wide.s32 	%rd34, %r24, 4;
	add.s64 	%rd35, %rd33, %rd34;
	ld.global.f32 	%f47, [%rd35];
	fma.rn.f32 	%f52, %f46, %f47, %f45;
	st.global.f32 	[%rd3], %f52;
	add.s32 	%r45, %r45, 2;
$L__BB0_10:
	and.b32  	%r38, %r21, 1;
	setp.eq.b32 	%p12, %r38, 1;
	not.pred 	%p13, %p12;
	@%p13 bra 	$L__BB0_12;
	add.s32 	%r39, %r45, %r4;
	mul.wide.s32 	%rd36, %r39, 4;
	add.s64 	%rd37, %rd2, %rd36;
	ld.global.f32 	%f48, [%rd37];
	mad.lo.s32 	%r40, %r45, %r24, %r31;
	mul.wide.s32 	%rd38, %r40, 4;
	add.s64 	%rd39, %rd1, %rd38;
	ld.global.f32 	%f49, [%rd39];
	fma.rn.f32 	%f50, %f48, %f49, %f52;
	st.global.f32 	[%rd3], %f50;
$L__BB0_12:
	ret;

}


// ===== COMPILED SASS (sm_100) =====

	.target	sm_100

	.elftype	@"ET_EXEC"


//--------------------- .note.nv.tkinfo           --------------------------
	.section	.note.nv.tkinfo,"",@"SHT_NOTE"
	.sectionflags	@"SHF_NOTE_NV_TKINFO"
	.tkinfo
        /*0018*/ 	.word	0x00000002
        /*0030*/ 	.string	""
        /*0030*/ 	.string	"ptxas"
        /*0030*/ 	.string	"Cuda compilation tools, release 13.0, V13.0.88"
        /*0030*/ 	.string	"Build cuda_13.0.r13.0/compiler.36424714_0"
        /*0030*/ 	.string	"-arch sm_100 -m 64 "



//--------------------- .note.nv.cuinfo           --------------------------
	.section	.note.nv.cuinfo,"",@"SHT_NOTE"
	.sectionflags	@"SHF_NOTE_NV_CUINFO"
        /*0018*/ 	.short	0x0002
        /*001a*/ 	.short	0x0064
        /*001c*/ 	.short	0x0082
	.zero		2


//--------------------- .nv.info                  --------------------------
	.section	.nv.info,"",@"SHT_CUDA_INFO"
	.align	4


	//----- nvinfo : EIATTR_REGCOUNT
	.align		4
        /*0000*/ 	.byte	0x04, 0x2f
        /*0002*/ 	.short	(.L_1 - .L_0)
	.align		4
.L_0:
        /*0004*/ 	.word	index@(_Z9prodOnGPUPfS_S_iiii)
        /*0008*/ 	.word	0x0000001e


	//----- nvinfo : EIATTR_FRAME_SIZE
	.align		4
.L_1:
        /*000c*/ 	.byte	0x04, 0x11
        /*000e*/ 	.short	(.L_3 - .L_2)
	.align		4
.L_2:
        /*0010*/ 	.word	index@(_Z9prodOnGPUPfS_S_iiii)
        /*0014*/ 	.word	0x00000000


	//----- nvinfo : EIATTR_MIN_STACK_SIZE
	.align		4
.L_3:
        /*0018*/ 	.byte	0x04, 0x12
        /*001a*/ 	.short	(.L_5 - .L_4)
	.align		4
.L_4:
        /*001c*/ 	.word	index@(_Z9prodOnGPUPfS_S_iiii)
        /*0020*/ 	.word	0x00000000
.L_5:


//--------------------- .nv.compat                --------------------------
	.section	.nv.compat,"",@"SHT_CUDA_COMPAT_INFO"
	.align	4
        /*0000*/ 	.byte	0x02, 0x09, 0x00, 0x00, 0x02, 0x02, 0x01, 0x00, 0x02, 0x05, 0x05, 0x00, 0x03, 0x07, 0x01, 0x01
        /*0010*/ 	.byte	0x02, 0x03, 0x00, 0x00, 0x02, 0x06, 0x01, 0x00, 0x04, 0x0b, 0x08, 0x00, 0x09, 0x00, 0x00, 0x00
        /*0020*/ 	.byte	0x00, 0x00, 0x00, 0x00


//--------------------- .nv.info._Z9prodOnGPUPfS_S_iiii --------------------------
	.section	.nv.info._Z9prodOnGPUPfS_S_iiii,"",@"SHT_CUDA_INFO"
	.sectionflags	@""
	.align	4


	//----- nvinfo : EIATTR_CUDA_API_VERSION
	.align		4
        /*0000*/ 	.byte	0x04, 0x37
        /*0002*/ 	.short	(.L_7 - .L_6)
.L_6:
        /*0004*/ 	.word	0x00000082


	//----- nvinfo : EIATTR_KPARAM_INFO
	.align		4
.L_7:
        /*0008*/ 	.byte	0x04, 0x17
        /*000a*/ 	.short	(.L_9 - .L_8)
.L_8:
        /*000c*/ 	.word	0x00000000
        /*0010*/ 	.short	0x0006
        /*0012*/ 	.short	0x0024
        /*0014*/ 	.byte	0x00, 0xf0, 0x11, 0x00


	//----- nvinfo : EIATTR_KPARAM_INFO
	.align		4
.L_9:
        /*0018*/ 	.byte	0x04, 0x17
        /*001a*/ 	.short	(.L_11 - .L_10)
.L_10:
        /*001c*/ 	.word	0x00000000
        /*0020*/ 	.short	0x0005
        /*0022*/ 	.short	0x0020
        /*0024*/ 	.byte	0x00, 0xf0, 0x11, 0x00


	//----- nvinfo : EIATTR_KPARAM_INFO
	.align		4
.L_11:
        /*0028*/ 	.byte	0x04, 0x17
        /*002a*/ 	.short	(.L_13 - .L_12)
.L_12:
        /*002c*/ 	.word	0x00000000
        /*0030*/ 	.short	0x0004
        /*0032*/ 	.short	0x001c
        /*0034*/ 	.byte	0x00, 0xf0, 0x11, 0x00


	//----- nvinfo : EIATTR_KPARAM_INFO
	.align		4
.L_13:
        /*0038*/ 	.byte	0x04, 0x17
        /*003a*/ 	.short	(.L_15 - .L_14)
.L_14:
        /*003c*/ 	.word	0x00000000
        /*0040*/ 	.short	0x0003
        /*0042*/ 	.short	0x0018
        /*0044*/ 	.byte	0x00, 0xf0, 0x11, 0x00


	//----- nvinfo : EIATTR_KPARAM_INFO
	.align		4
.L_15:
        /*0048*/ 	.byte	0x04, 0x17
        /*004a*/ 	.short	(.L_17 - .L_16)
.L_16:
        /*004c*/ 	.word	0x00000000
        /*0050*/ 	.short	0x0002
        /*0052*/ 	.short	0x0010
        /*0054*/ 	.byte	0x00, 0xf5, 0x21, 0x00


	//----- nvinfo : EIATTR_KPARAM_INFO
	.align		4
.L_17:
        /*0058*/ 	.byte	0x04, 0x17
        /*005a*/ 	.short	(.L_19 - .L_18)
.L_18:
        /*005c*/ 	.word	0x00000000
        /*0060*/ 	.short	0x0001
        /*0062*/ 	.short	0x0008
        /*0064*/ 	.byte	0x00, 0xf5, 0x21, 0x00


	//----- nvinfo : EIATTR_KPARAM_INFO
	.align		4
.L_19:
        /*0068*/ 	.byte	0x04, 0x17
        /*006a*/ 	.short	(.L_21 - .L_20)
.L_20:
        /*006c*/ 	.word	0x00000000
        /*0070*/ 	.short	0x0000
        /*0072*/ 	.short	0x0000
        /*0074*/ 	.byte	0x00, 0xf5, 0x21, 0x00


	//----- nvinfo : EIATTR_SPARSE_MMA_MASK
	.align		4
.L_21:
        /*0078*/ 	.byte	0x03, 0x50
        /*007a*/ 	.short	0x0000


	//----- nvinfo : EIATTR_MAXREG_COUNT
	.align		4
        /*007c*/ 	.byte	0x03, 0x1b
        /*007e*/ 	.short	0x00ff


	//----- nvinfo : EIATTR_MERCURY_ISA_VERSION
	.align		4
        /*0080*/ 	.byte	0x03, 0x5f
        /*0082*/ 	.short	0x0101


	//----- nvinfo : EIATTR_VRC_CTA_INIT_COUNT
	.align		4
        /*0084*/ 	.byte	0x02, 0x4a
	.zero		1
	.zero		1


	//----- nvinfo : EIATTR_EXIT_INSTR_OFFSETS
	.align		4
        /*0088*/ 	.byte	0x04, 0x1c
        /*008a*/ 	.short	(.L_23 - .L_22)


	//   ....[0]....
.L_22:
        /*008c*/ 	.word	0x000000e0


	//   ....[1]....
        /*0090*/ 	.word	0x00000520


	//   ....[2]....
        /*0094*/ 	.word	0x00000710


	//   ....[3]....
        /*0098*/ 	.word	0x00000860


	//   ....[4]....
        /*009c*/ 	.word	0x00000910


	//----- nvinfo : EIATTR_CBANK_PARAM_SIZE
	.align		4
.L_23:
        /*00a0*/ 	.byte	0x03, 0x19
        /*00a2*/ 	.short	0x0028


	//----- nvinfo : EIATTR_PARAM_CBANK
	.align		4
        /*00a4*/ 	.byte	0x04, 0x0a
        /*00a6*/ 	.short	(.L_25 - .L_24)
	.align		4
.L_24:
        /*00a8*/ 	.word	index@(.nv.constant0._Z9prodOnGPUPfS_S_iiii)
        /*00ac*/ 	.short	0x0380
        /*00ae*/ 	.short	0x0028


	//----- nvinfo : EIATTR_SW_WAR
	.align		4
.L_25:
        /*00b0*/ 	.byte	0x04, 0x36
        /*00b2*/ 	.short	(.L_27 - .L_26)
.L_26:
        /*00b4*/ 	.word	0x00000008
.L_27:


//--------------------- .nv.callgraph             --------------------------
	.section	.nv.callgraph,"",@"SHT_CUDA_CALLGRAPH"
	.align	4
	.sectionentsize	8
	.align		4
        /*0000*/ 	.word	0x00000000
	.align		4
        /*0004*/ 	.word	0xffffffff
	.align		4
        /*0008*/ 	.word	0x00000000
	.align		4
        /*000c*/ 	.word	0xfffffffe
	.align		4
        /*0010*/ 	.word	0x00000000
	.align		4
        /*0014*/ 	.word	0xfffffffd
	.align		4
        /*0018*/ 	.word	0x00000000
	.align		4
        /*001c*/ 	.word	0xfffffffc


//--------------------- .text._Z9prodOnGPUPfS_S_iiii --------------------------
	.section	.text._Z9prodOnGPUPfS_S_iiii,"ax",@progbits
	.align	128
        .global         _Z9prodOnGPUPfS_S_iiii
        .type           _Z9prodOnGPUPfS_S_iiii,@function
        .size           _Z9prodOnGPUPfS_S_iiii,(.L_x_5 - _Z9prodOnGPUPfS_S_iiii)
        .other          _Z9prodOnGPUPfS_S_iiii,@"STO_CUDA_ENTRY STV_DEFAULT"
_Z9prodOnGPUPfS_S_iiii:
.text._Z9prodOnGPUPfS_S_iiii:
[----:B------:R-:W-:Y:S01]  /*0000*/  LDC R1, c[0x0][0x37c] ;  /* 0x0000df00ff017b82 */ /* 0x000fe20000000800 */
[----:B------:R-:W0:Y:S07]  /*0010*/  S2R R9, SR_TID.Y ;  /* 0x0000000000097919 */ /* 0x000e2e0000002200 */
[----:B------:R-:W1:Y:S01]  /*0020*/  LDC R5, c[0x0][0x360] ;  /* 0x0000d800ff057b82 */ /* 0x000e620000000800 */
[----:B------:R-:W1:Y:S07]  /*0030*/  S2R R6, SR_TID.X ;  /* 0x0000000000067919 */ /* 0x000e6e0000002100 */
[----:B------:R-:W0:Y:S08]  /*0040*/  S2UR UR5, SR_CTAID.Y ;  /* 0x00000000000579c3 */ /* 0x000e300000002600 */
[----:B------:R-:W0:Y:S08]  /*0050*/  LDC R4, c[0x0][0x364] ;  /* 0x0000d900ff047b82 */ /* 0x000e300000000800 */
[----:B------:R-:W1:Y:S08]  /*0060*/  S2UR UR4, SR_CTAID.X ;  /* 0x00000000000479c3 */ /* 0x000e700000002500 */
[----:B------:R-:W2:Y:S08]  /*0070*/  LDC R0, c[0x0][0x3a4] ;  /* 0x0000e900ff007b82 */ /* 0x000eb00000000800 */
[----:B------:R-:W3:Y:S01]  /*0080*/  LDC.64 R2, c[0x0][0x398] ;  /* 0x0000e600ff027b82 */ /* 0x000ee20000000a00 */
[----:B0-----:R-:W-:-:S02]  /*0090*/  IMAD R9, R4, UR5, R9 ;  /* 0x0000000504097c24 */ /* 0x001fc4000f8e0209 */
[----:B-1----:R-:W-:-:S03]  /*00a0*/  IMAD R6, R5, UR4, R6 ;  /* 0x0000000405067c24 */ /* 0x002fc6000f8e0206 */
[----:B--2---:R-:W-:-:S04]  /*00b0*/  ISETP.GE.AND P0, PT, R9, R0, PT ;  /* 0x000000000900720c */ /* 0x004fc80003f06270 */
[----:B---3--:R-:W-:-:S04]  /*00c0*/  ISETP.GE.OR P0, PT, R6, R2, P0 ;  /* 0x000000020600720c */ /* 0x008fc80000706670 */
[----:B------:R-:W-:-:S13]  /*00d0*/  ISETP.LT.OR P0, PT, R3, 0x1, P0 ;  /* 0x000000010300780c */ /* 0x000fda0000701670 */
[----:B------:R-:W-:Y:S05]  /*00e0*/  @P0 EXIT ;  /* 0x000000000000094d */ /* 0x000fea0003800000 */
[----:B------:R-:W0:Y:S01]  /*00f0*/  LDC.64 R4, c[0x0][0x390] ;  /* 0x0000e400ff047b82 */ /* 0x000e220000000a00 */
[----:B------:R-:W1:Y:S01]  /*0100*/  LDCU.64 UR6, c[0x0][0x358] ;  /* 0x00006b00ff0677ac */ /* 0x000e620008000a00 */
[C---:B------:R-:W-:Y:S01]  /*0110*/  ISETP.GE.U32.AND P1, PT, R3.reuse, 0x8, PT ;  /* 0x000000080300780c */ /* 0x040fe20003f26070 */
[C---:B------:R-:W-:Y:S01]  /*0120*/  IMAD R7, R6.reuse, R2, R9 ;  /* 0x0000000206077224 */ /* 0x040fe200078e0209 */
[----:B------:R-:W-:Y:S01]  /*0130*/  LOP3.LUT R12, R3, 0x7, RZ, 0xc0, !PT ;  /* 0x00000007030c7812 */ /* 0x000fe200078ec0ff */
[----:B------:R-:W-:Y:S02]  /*0140*/  HFMA2 R11, -RZ, RZ, 0, 0 ;  /* 0x00000000ff0b7431 */ /* 0x000fe400000001ff */
[----:B------:R-:W-:Y:S01]  /*0150*/  IMAD R2, R6, R3, RZ ;  /* 0x0000000306027224 */ /* 0x000fe200078e02ff */
[----:B------:R-:W-:Y:S01]  /*0160*/  ISETP.NE.AND P0, PT, R12, RZ, PT ;  /* 0x000000ff0c00720c */ /* 0x000fe20003f05270 */
[----:B0-----:R-:W-:-:S05]  /*0170*/  IMAD.WIDE R4, R7, 0x4, R4 ;  /* 0x0000000407047825 */ /* 0x001fca00078e0204 */
[----:B-1----:R0:W5:Y:S01]  /*0180*/  LDG.E R15, desc[UR6][R4.64] ;  /* 0x00000006040f7981 */ /* 0x002162000c1e1900 */
[----:B------:R-:W-:Y:S06]  /*0190*/  @!P1 BRA `(.L_x_0) ;  /* 0x0000000000e09947 */ /* 0x000fec0003800000 */
[----:B------:R-:W1:Y:S01]  /*01a0*/  LDCU.64 UR4, c[0x0][0x380] ;  /* 0x00007000ff0477ac */ /* 0x000e620008000a00 */
[----:B------:R-:W-:Y:S02]  /*01b0*/  LOP3.LUT R11, R3, 0x7ffffff8, RZ, 0xc0, !PT ;  /* 0x7ffffff8030b7812 */ /* 0x000fe400078ec0ff */
[----:B------:R-:W-:Y:S02]  /*01c0*/  MOV R10, R2 ;  /* 0x00000002000a7202 */ /* 0x000fe40000000f00 */
[----:B------:R-:W-:Y:S02]  /*01d0*/  MOV R13, R9 ;  /* 0x00000009000d7202 */ /* 0x000fe40000000f00 */
[----:B------:R-:W-:Y:S01]  /*01e0*/  IADD3 R8, PT, PT, -R11, RZ, RZ ;  /* 0x000000ff0b087210 */ /* 0x000fe20007ffe1ff */
[----:B-1----:R-:W-:-:S04]  /*01f0*/  UIADD3 UR4, UP0, UPT, UR4, 0x10, URZ ;  /* 0x0000001004047890 */ /* 0x002fc8000ff1e0ff */
[----:B------:R-:W-:-:S12]  /*0200*/  UIADD3.X UR5, UPT, UPT, URZ, UR5, URZ, UP0, !UPT ;  /* 0x00000005ff057290 */ /* 0x000fd800087fe4ff */
.L_x_1:
[----:B------:R-:W1:Y:S01]  /*0210*/  LDC.64 R16, c[0x0][0x388] ;  /* 0x0000e200ff107b82 */ /* 0x000e620000000a00 */
[----:B------:R-:W-:Y:S02]  /*0220*/  MOV R6, UR4 ;  /* 0x0000000400067c02 */ /* 0x000fe40008000f00 */
[----:B------:R-:W-:-:S03]  /*0230*/  MOV R7, UR5 ;  /* 0x0000000500077c02 */ /* 0x000fc60008000f00 */
[----:B------:R-:W-:-:S05]  /*0240*/  IMAD.WIDE R6, R10, 0x4, R6 ;  /* 0x000000040a067825 */ /* 0x000fca00078e0206 */
[----:B--2---:R-:W2:Y:S01]  /*0250*/  LDG.E R14, desc[UR6][R6.64+-0x10] ;  /* 0xfffff006060e7981 */ /* 0x004ea2000c1e1900 */
[----:B-1----:R-:W-:-:S05]  /*0260*/  IMAD.WIDE R16, R13, 0x4, R16 ;  /* 0x000000040d107825 */ /* 0x002fca00078e0210 */
[----:B------:R-:W2:Y:S02]  /*0270*/  LDG.E R18, desc[UR6][R16.64] ;  /* 0x0000000610127981 */ /* 0x000ea4000c1e1900 */
[----:B--2--5:R-:W-:Y:S01]  /*0280*/  FFMA R21, R14, R18, R15 ;  /* 0x000000120e157223 */ /* 0x024fe2000000000f */
[----:B------:R-:W-:-:S04]  /*0290*/  IMAD.WIDE R14, R0, 0x4, R16 ;  /* 0x00000004000e7825 */ /* 0x000fc800078e0210 */
[----:B------:R1:W-:Y:S04]  /*02a0*/  STG.E desc[UR6][R4.64], R21 ;  /* 0x0000001504007986 */ /* 0x0003e8000c101906 */
[----:B------:R-:W2:Y:S04]  /*02b0*/  LDG.E R18, desc[UR6][R6.64+-0xc] ;  /* 0xfffff40606127981 */ /* 0x000ea8000c1e1900 */
[----:B------:R-:W2:Y:S02]  /*02c0*/  LDG.E R19, desc[UR6][R14.64] ;  /* 0x000000060e137981 */ /* 0x000ea4000c1e1900 */
[----:B--2---:R-:W-:Y:S01]  /*02d0*/  FFMA R23, R18, R19, R21 ;  /* 0x0000001312177223 */ /* 0x004fe20000000015 */
[----:B------:R-:W-:-:S04]  /*02e0*/  IMAD.WIDE R18, R0, 0x4, R14 ;  /* 0x0000000400127825 */ /* 0x000fc800078e020e */
[----:B------:R2:W-:Y:S04]  /*02f0*/  STG.E desc[UR6][R4.64], R23 ;  /* 0x0000001704007986 */ /* 0x0005e8000c101906 */
[----:B------:R-:W3:Y:S04]  /*0300*/  LDG.E R20, desc[UR6][R6.64+-0x8] ;  /* 0xfffff80606147981 */ /* 0x000ee8000c1e1900 */
[----:B------:R-:W3:Y:S02]  /*0310*/  LDG.E R16, desc[UR6][R18.64] ;  /* 0x0000000612107981 */ /* 0x000ee4000c1e1900 */
[----:B---3--:R-:W-:Y:S01]  /*0320*/  FFMA R25, R20, R16, R23 ;  /* 0x0000001014197223 */ /* 0x008fe20000000017 */
[----:B------:R-:W-:-:S04]  /*0330*/  IMAD.WIDE R16, R0, 0x4, R18 ;  /* 0x0000000400107825 */ /* 0x000fc800078e0212 */
[----:B------:R3:W-:Y:S04]  /*0340*/  STG.E desc[UR6][R4.64], R25 ;  /* 0x0000001904007986 */ /* 0x0007e8000c101906 */
[----:B------:R-:W4:Y:S04]  /*0350*/  LDG.E R20, desc[UR6][R6.64+-0x4] ;  /* 0xfffffc0606147981 */ /* 0x000f28000c1e1900 */
[----:B-1----:R-:W4:Y:S01]  /*0360*/  LDG.E R21, desc[UR6][R16.64] ;  /* 0x0000000610157981 */ /* 0x002f22000c1e1900 */
[----:B------:R-:W-:-:S04]  /*0370*/  IMAD.WIDE R14, R0, 0x4, R16 ;  /* 0x00000004000e7825 */ /* 0x000fc800078e0210 */
[----:B----4-:R-:W-:-:S05]  /*0380*/  FFMA R21, R20, R21, R25 ;  /* 0x0000001514157223 */ /* 0x010fca0000000019 */
[----:B------:R1:W-:Y:S04]  /*0390*/  STG.E desc[UR6][R4.64], R21 ;  /* 0x0000001504007986 */ /* 0x0003e8000c101906 */
[----:B------:R-:W2:Y:S04]  /*03a0*/  LDG.E R20, desc[UR6][R6.64] ;  /* 0x0000000606147981 */ /* 0x000ea8000c1e1900 */
[----:B------:R-:W2:Y:S01]  /*03b0*/  LDG.E R22, desc[UR6][R14.64] ;  /* 0x000000060e167981 */ /* 0x000ea2000c1e1900 */
[----:B------:R-:W-:-:S04]  /*03c0*/  IMAD.WIDE R18, R0, 0x4, R14 ;  /* 0x0000000400127825 */ /* 0x000fc800078e020e */
[----:B--2---:R-:W-:-:S05]  /*03d0*/  FFMA R23, R20, R22, R21 ;  /* 0x0000001614177223 */ /* 0x004fca0000000015 */
[----:B------:R2:W-:Y:S04]  /*03e0*/  STG.E desc[UR6][R4.64], R23 ;  /* 0x0000001704007986 */ /* 0x0005e8000c101906 */
[----:B------:R-:W3:Y:S04]  /*03f0*/  LDG.E R20, desc[UR6][R6.64+0x4] ;  /* 0x0000040606147981 */ /* 0x000ee8000c1e1900 */
[----:B------:R-:W3:Y:S01]  /*0400*/  LDG.E R22, desc[UR6][R18.64] ;  /* 0x0000000612167981 */ /* 0x000ee2000c1e1900 */
[----:B------:R-:W-:-:S04]  /*0410*/  IMAD.WIDE R16, R0, 0x4, R18 ;  /* 0x0000000400107825 */ /* 0x000fc800078e0212 */
[----:B---3--:R-:W-:-:S05]  /*0420*/  FFMA R25, R20, R22, R23 ;  /* 0x0000001614197223 */ /* 0x008fca0000000017 */
[----:B------:R2:W-:Y:S04]  /*0430*/  STG.E desc[UR6][R4.64], R25 ;  /* 0x0000001904007986 */ /* 0x0005e8000c101906 */
[----:B------:R-:W3:Y:S04]  /*0440*/  LDG.E R20, desc[UR6][R6.64+0x8] ;  /* 0x0000080606147981 */ /* 0x000ee8000c1e1900 */
[----:B-1----:R-:W3:Y:S01]  /*0450*/  LDG.E R21, desc[UR6][R16.64] ;  /* 0x0000000610157981 */ /* 0x002ee2000c1e1900 */
[----:B------:R-:W-:Y:S01]  /*0460*/  IADD3 R8, PT, PT, R8, 0x8, RZ ;  /* 0x0000000808087810 */ /* 0x000fe20007ffe0ff */
[----:B---3--:R-:W-:Y:S01]  /*0470*/  FFMA R27, R20, R21, R25 ;  /* 0x00000015141b7223 */ /* 0x008fe20000000019 */
[----:B------:R-:W-:-:S04]  /*0480*/  IMAD.WIDE R20, R0, 0x4, R16 ;  /* 0x0000000400147825 */ /* 0x000fc800078e0210 */
[----:B------:R2:W-:Y:S04]  /*0490*/  STG.E desc[UR6][R4.64], R27 ;  /* 0x0000001b04007986 */ /* 0x0005e8000c101906 */
[----:B------:R-:W3:Y:S04]  /*04a0*/  LDG.E R14, desc[UR6][R6.64+0xc] ;  /* 0x00000c06060e7981 */ /* 0x000ee8000c1e1900 */
[----:B------:R-:W3:Y:S01]  /*04b0*/  LDG.E R20, desc[UR6][R20.64] ;  /* 0x0000000614147981 */ /* 0x000ee2000c1e1900 */
[----:B------:R-:W-:Y:S02]  /*04c0*/  ISETP.NE.AND P1, PT, R8, RZ, PT ;  /* 0x000000ff0800720c */ /* 0x000fe40003f25270 */
[----:B------:R-:W-:-:S02]  /*04d0*/  LEA R13, R0, R13, 0x3 ;  /* 0x0000000d000d7211 */ /* 0x000fc400078e18ff */
[----:B------:R-:W-:Y:S01]  /*04e0*/  IADD3 R10, PT, PT, R10, 0x8, RZ ;  /* 0x000000080a0a7810 */ /* 0x000fe20007ffe0ff */
[----:B---3--:R-:W-:-:S05]  /*04f0*/  FFMA R15, R14, R20, R27 ;  /* 0x000000140e0f7223 */ /* 0x008fca000000001b */
[----:B------:R2:W-:Y:S03]  /*0500*/  STG.E desc[UR6][R4.64], R15 ;  /* 0x0000000f04007986 */ /* 0x0005e6000c101906 */
[----:B------:R-:W-:Y:S05]  /*0510*/  @P1 BRA `(.L_x_1) ;  /* 0xfffffffc003c1947 */ /* 0x000fea000383ffff */
.L_x_0:
[----:B------:R-:W-:Y:S05]  /*0520*/  @!P0 EXIT ;  /* 0x000000000000894d */ /* 0x000fea0003800000 */
[----:B------:R-:W-:Y:S02]  /*0530*/  ISETP.GE.U32.AND P0, PT, R12, 0x4, PT ;  /* 0x000000040c00780c */ /* 0x000fe40003f06070 */
[----:B------:R-:W-:-:S04]  /*0540*/  LOP3.LUT R18, R3, 0x3, RZ, 0xc0, !PT ;  /* 0x0000000303127812 */ /* 0x000fc800078ec0ff */
[----:B------:R-:W-:-:S07]  /*0550*/  ISETP.NE.AND P1, PT, R18, RZ, PT ;  /* 0x000000ff1200720c */ /* 0x000fce0003f25270 */
[----:B------:R-:W-:Y:S06]  /*0560*/  @!P0 BRA `(.L_x_2) ;  /* 0x0000000000688947 */ /* 0x000fec0003800000 */
[----:B------:R-:W1:Y:S01]  /*0570*/  LDC.64 R6, c[0x0][0x380] ;  /* 0x0000e000ff067b82 */ /* 0x000e620000000a00 */
[----:B------:R-:W-:Y:S01]  /*0580*/  IADD3 R17, PT, PT, R2, R11, RZ ;  /* 0x0000000b02117210 */ /* 0x000fe20007ffe0ff */
[----:B------:R-:W-:-:S06]  /*0590*/  IMAD R19, R11, R0, R9 ;  /* 0x000000000b137224 */ /* 0x000fcc00078e0209 */
[----:B------:R-:W3:Y:S01]  /*05a0*/  LDC.64 R12, c[0x0][0x388] ;  /* 0x0000e200ff0c7b82 */ /* 0x000ee20000000a00 */
[----:B-1----:R-:W-:-:S05]  /*05b0*/  IMAD.WIDE R6, R17, 0x4, R6 ;  /* 0x0000000411067825 */ /* 0x002fca00078e0206 */
[----:B------:R-:W4:Y:S01]  /*05c0*/  LDG.E R8, desc[UR6][R6.64] ;  /* 0x0000000606087981 */ /* 0x000f22000c1e1900 */
[----:B---3--:R-:W-:-:S05]  /*05d0*/  IMAD.WIDE R12, R19, 0x4, R12 ;  /* 0x00000004130c7825 */ /* 0x008fca00078e020c */
[----:B------:R-:W4:Y:S02]  /*05e0*/  LDG.E R10, desc[UR6][R12.64] ;  /* 0x000000060c0a7981 */ /* 0x000f24000c1e1900 */
[----:B----45:R-:W-:Y:S01]  /*05f0*/  FFMA R19, R8, R10, R15 ;  /* 0x0000000a08137223 */ /* 0x030fe2000000000f */
[----:B--2---:R-:W-:-:S04]  /*0600*/  IMAD.WIDE R14, R0, 0x4, R12 ;  /* 0x00000004000e7825 */ /* 0x004fc800078e020c */
[----:B------:R1:W-:Y:S04]  /*0610*/  STG.E desc[UR6][R4.64], R19 ;  /* 0x0000001304007986 */ /* 0x0003e8000c101906 */
[----:B------:R-:W2:Y:S04]  /*0620*/  LDG.E R8, desc[UR6][R6.64+0x4] ;  /* 0x0000040606087981 */ /* 0x000ea8000c1e1900 */
[----:B------:R-:W2:Y:S01]  /*0630*/  LDG.E R10, desc[UR6][R14.64] ;  /* 0x000000060e0a7981 */ /* 0x000ea2000c1e1900 */
[----:B------:R-:W-:-:S04]  /*0640*/  IMAD.WIDE R16, R0, 0x4, R14 ;  /* 0x0000000400107825 */ /* 0x000fc800078e020e */
[----:B--2---:R-:W-:-:S05]  /*0650*/  FFMA R21, R8, R10, R19 ;  /* 0x0000000a08157223 */ /* 0x004fca0000000013 */
        /* <DEDUP_REMOVED lines=8> */
[----:B------:R-:W-:Y:S01]  /*06e0*/  IADD3 R11, PT, PT, R11, 0x4, RZ ;  /* 0x000000040b0b7810 */ /* 0x000fe20007ffe0ff */
[----:B--2---:R-:W-:-:S05]  /*06f0*/  FFMA R15, R8, R12, R23 ;  /* 0x0000000c080f7223 */ /* 0x004fca0000000017 */
[----:B------:R1:W-:Y:S02]  /*0700*/  STG.E desc[UR6][R4.64], R15 ;  /* 0x0000000f04007986 */ /* 0x0003e4000c101906 */
.L_x_2:
[----:B------:R-:W-:Y:S05]  /*0710*/  @!P1 EXIT ;  /* 0x000000000000994d */ /* 0x000fea0003800000 */
[----:B------:R-:W-:Y:S02]  /*0720*/  ISETP.NE.AND P0, PT, R18, 0x1, PT ;  /* 0x000000011200780c */ /* 0x000fe40003f05270 */
[----:B------:R-:W-:-:S04]  /*0730*/  LOP3.LUT R3, R3, 0x1, RZ, 0xc0, !PT ;  /* 0x0000000103037812 */ /* 0x000fc800078ec0ff */
[----:B------:R-:W-:-:S07]  /*0740*/  ISETP.NE.U32.AND P1, PT, R3, 0x1, PT ;  /* 0x000000010300780c */ /* 0x000fce0003f25070 */
[----:B------:R-:W-:Y:S06]  /*0750*/  @!P0 BRA `(.L_x_3) ;  /* 0x0000000000408947 */ /* 0x000fec0003800000 */
[----:B------:R-:W3:Y:S01]  /*0760*/  LDC.64 R6, c[0x0][0x380] ;  /* 0x0000e000ff067b82 */ /* 0x000ee20000000a00 */
[----:B------:R-:W-:Y:S01]  /*0770*/  IADD3 R3, PT, PT, R2, R11, RZ ;  /* 0x0000000b02037210 */ /* 0x000fe20007ffe0ff */
[----:B------:R-:W-:-:S06]  /*0780*/  IMAD R17, R11, R0, R9 ;  /* 0x000000000b117224 */ /* 0x000fcc00078e0209 */
[----:B------:R-:W4:Y:S01]  /*0790*/  LDC.64 R12, c[0x0][0x388] ;  /* 0x0000e200ff0c7b82 */ /* 0x000f220000000a00 */
[----:B---3--:R-:W-:-:S05]  /*07a0*/  IMAD.WIDE R6, R3, 0x4, R6 ;  /* 0x0000000403067825 */ /* 0x008fca00078e0206 */
[----:B------:R-:W3:Y:S01]  /*07b0*/  LDG.E R8, desc[UR6][R6.64] ;  /* 0x0000000606087981 */ /* 0x000ee2000c1e1900 */
[----:B----4-:R-:W-:-:S05]  /*07c0*/  IMAD.WIDE R12, R17, 0x4, R12 ;  /* 0x00000004110c7825 */ /* 0x010fca00078e020c */
[----:B------:R-:W3:Y:S01]  /*07d0*/  LDG.E R3, desc[UR6][R12.64] ;  /* 0x000000060c037981 */ /* 0x000ee2000c1e1900 */
[----:B------:R-:W-:-:S04]  /*07e0*/  IMAD.WIDE R16, R0, 0x4, R12 ;  /* 0x0000000400107825 */ /* 0x000fc800078e020c */
[----:B---3-5:R-:W-:-:S05]  /*07f0*/  FFMA R3, R8, R3, R15 ;  /* 0x0000000308037223 */ /* 0x028fca000000000f */
[----:B------:R3:W-:Y:S04]  /*0800*/  STG.E desc[UR6][R4.64], R3 ;  /* 0x0000000304007986 */ /* 0x0007e8000c101906 */
[----:B------:R-:W1:Y:S04]  /*0810*/  LDG.E R8, desc[UR6][R6.64+0x4] ;  /* 0x0000040606087981 */ /* 0x000e68000c1e1900 */
[----:B------:R-:W1:Y:S01]  /*0820*/  LDG.E R16, desc[UR6][R16.64] ;  /* 0x0000000610107981 */ /* 0x000e62000c1e1900 */
[----:B------:R-:W-:Y:S01]  /*0830*/  IADD3 R11, PT, PT, R11, 0x2, RZ ;  /* 0x000000020b0b7810 */ /* 0x000fe20007ffe0ff */
[----:B-12---:R-:W-:-:S05]  /*0840*/  FFMA R15, R8, R16, R3 ;  /* 0x00000010080f7223 */ /* 0x006fca0000000003 */
[----:B------:R3:W-:Y:S02]  /*0850*/  STG.E desc[UR6][R4.64], R15 ;  /* 0x0000000f04007986 */ /* 0x0007e4000c101906 */
.L_x_3:
[----:B------:R-:W-:Y:S05]  /*0860*/  @P1 EXIT ;  /* 0x000000000000194d */ /* 0x000fea0003800000 */
[----:B------:R-:W4:Y:S01]  /*0870*/  LDC.64 R6, c[0x0][0x380] ;  /* 0x0000e000ff067b82 */ /* 0x000f220000000a00 */
[----:B---3--:R-:W-:Y:S01]  /*0880*/  IADD3 R3, PT, PT, R2, R11, RZ ;  /* 0x0000000b02037210 */ /* 0x008fe20007ffe0ff */
[----:B------:R-:W-:-:S06]  /*0890*/  IMAD R9, R11, R0, R9 ;  /* 0x000000000b097224 */ /* 0x000fcc00078e0209 */
[----:B------:R-:W3:Y:S01]  /*08a0*/  LDC.64 R12, c[0x0][0x388] ;  /* 0x0000e200ff0c7b82 */ /* 0x000ee20000000a00 */
[----:B----4-:R-:W-:-:S06]  /*08b0*/  IMAD.WIDE R2, R3, 0x4, R6 ;  /* 0x0000000403027825 */ /* 0x010fcc00078e0206 */
[----:B------:R-:W1:Y:S01]  /*08c0*/  LDG.E R2, desc[UR6][R2.64] ;  /* 0x0000000602027981 */ /* 0x000e62000c1e1900 */
[----:B---3--:R-:W-:-:S06]  /*08d0*/  IMAD.WIDE R6, R9, 0x4, R12 ;  /* 0x0000000409067825 */ /* 0x008fcc00078e020c */
[----:B------:R-:W1:Y:S02]  /*08e0*/  LDG.E R6, desc[UR6][R6.64] ;  /* 0x0000000606067981 */ /* 0x000e64000c1e1900 */
[----:B-12--5:R-:W-:-:S05]  /*08f0*/  FFMA R15, R2, R6, R15 ;  /* 0x00000006020f7223 */ /* 0x026fca000000000f */
[----:B------:R-:W-:Y:S01]  /*0900*/  STG.E desc[UR6][R4.64], R15 ;  /* 0x0000000f04007986 */ /* 0x000fe2000c101906 */
[----:B------:R-:W-:Y:S05]  /*0910*/  EXIT ;  /* 0x000000000000794d */ /* 0x000fea0003800000 */
.L_x_4:
[----:B------:R-:W-:-:S00]  /*0920*/  BRA `(.L_x_4) ;  /* 0xfffffffc00fc7947 */ /* 0x000fc0000383ffff */
[----:B------:R-:W-:-:S00]  /*0930*/  NOP ;  /* 0x0000000000007918 */ /* 0x000fc00000000000 */
        /* <DEDUP_REMOVED lines=12> */
.L_x_5:


//--------------------- .nv.shared.reserved.0     --------------------------
	.section	.nv.shared.reserved.0,"aw",@nobits
	.weak		__nv_reservedSMEM_offset_0_alias
	.size		__nv_reservedSMEM_offset_0_alias, 0, 64
	.other		__nv_reservedSMEM_offset_0_alias,@"STO_CUDA_RESERVED_SHARED STV_DEFAULT"
__nv_reservedSMEM_offset_0_alias:
	.zero		0
	.zero		64


//--------------------- .nv.constant0._Z9prodOnGPUPfS_S_iiii --------------------------
	.section	.nv.constant0._Z9prodOnGPUPfS_S_iiii,"a",@progbits
	.sectionflags	@""
	.align	4
.nv.constant0._Z9prodOnGPUPfS_S_iiii:
	.zero		936


//--------------------- SYMBOLS --------------------------

	.type		.nv.reservedSmem.offset0,@object
	.size		.nv.reservedSmem.offset0,0x4
